//
// Generated by NVIDIA NVVM Compiler
//
// Compiler Build ID: CL-36424714
// Cuda compilation tools, release 13.0, V13.0.88
// Based on NVVM 20.0.0
//

.version 9.0
.target sm_100
.address_size 64

	// .globl	_Z17simulate_version1diidddddddPdS_S_i

.visible .entry _Z17simulate_version1diidddddddPdS_S_i(
	.param .f64 _Z17simulate_version1diidddddddPdS_S_i_param_0,
	.param .u32 _Z17simulate_version1diidddddddPdS_S_i_param_1,
	.param .u32 _Z17simulate_version1diidddddddPdS_S_i_param_2,
	.param .f64 _Z17simulate_version1diidddddddPdS_S_i_param_3,
	.param .f64 _Z17simulate_version1diidddddddPdS_S_i_param_4,
	.param .f64 _Z17simulate_version1diidddddddPdS_S_i_param_5,
	.param .f64 _Z17simulate_version1diidddddddPdS_S_i_param_6,
	.param .f64 _Z17simulate_version1diidddddddPdS_S_i_param_7,
	.param .f64 _Z17simulate_version1diidddddddPdS_S_i_param_8,
	.param .f64 _Z17simulate_version1diidddddddPdS_S_i_param_9,
	.param .u64 .ptr .align 1 _Z17simulate_version1diidddddddPdS_S_i_param_10,
	.param .u64 .ptr .align 1 _Z17simulate_version1diidddddddPdS_S_i_param_11,
	.param .u64 .ptr .align 1 _Z17simulate_version1diidddddddPdS_S_i_param_12,
	.param .u32 _Z17simulate_version1diidddddddPdS_S_i_param_13
)
{
	.reg .pred 	%p<2>;
	.reg .b32 	%r<20>;
	.reg .b64 	%rd<12>;
	.reg .b64 	%fd<12>;

	ld.param.f64 	%fd1, [_Z17simulate_version1diidddddddPdS_S_i_param_0];
	ld.param.u64 	%rd1, [_Z17simulate_version1diidddddddPdS_S_i_param_10];
	ld.param.u64 	%rd2, [_Z17simulate_version1diidddddddPdS_S_i_param_11];
	ld.param.u32 	%r3, [_Z17simulate_version1diidddddddPdS_S_i_param_13];
	mov.u32 	%r4, %ctaid.y;
	mov.u32 	%r5, %ntid.y;
	mov.u32 	%r6, %tid.y;
	mad.lo.s32 	%r7, %r4, %r5, %r6;
	add.s32 	%r1, %r7, 1;
	mov.u32 	%r8, %ctaid.x;
	mov.u32 	%r9, %ntid.x;
	mov.u32 	%r10, %tid.x;
	mad.lo.s32 	%r11, %r8, %r9, %r10;
	add.s32 	%r2, %r11, 1;
	add.s32 	%r12, %r3, -1;
	max.s32 	%r13, %r1, %r2;
	setp.ge.s32 	%p1, %r13, %r12;
	@%p1 bra 	$L__BB0_2;
	cvta.to.global.u64 	%rd3, %rd2;
	cvta.to.global.u64 	%rd4, %rd1;
	mul.lo.s32 	%r14, %r3, %r1;
	add.s32 	%r15, %r14, %r2;
	mul.wide.s32 	%rd5, %r15, 8;
	add.s64 	%rd6, %rd3, %rd5;
	ld.global.f64 	%fd2, [%rd6];
	ld.global.f64 	%fd3, [%rd6+8];
	ld.global.f64 	%fd4, [%rd6+-8];
	add.f64 	%fd5, %fd3, %fd4;
	fma.rn.f64 	%fd6, %fd2, 0dC010000000000000, %fd5;
	add.s32 	%r16, %r14, %r3;
	mul.wide.s32 	%rd7, %r3, 8;
	add.s64 	%rd8, %rd6, %rd7;
	ld.global.f64 	%fd7, [%rd8];
	add.f64 	%fd8, %fd7, %fd6;
	shl.b32 	%r17, %r3, 1;
	sub.s32 	%r18, %r16, %r17;
	add.s32 	%r19, %r18, %r2;
	mul.wide.s32 	%rd9, %r19, 8;
	add.s64 	%rd10, %rd3, %rd9;
	ld.global.f64 	%fd9, [%rd10];
	add.f64 	%fd10, %fd9, %fd8;
	fma.rn.f64 	%fd11, %fd1, %fd10, %fd2;
	add.s64 	%rd11, %rd4, %rd5;
	st.global.f64 	[%rd11], %fd11;
$L__BB0_2:
	ret;

}


// ===== COMPILED SASS (sm_100) =====

	.target	sm_100

	.elftype	@"ET_EXEC"


//--------------------- .note.nv.tkinfo           --------------------------
	.section	.note.nv.tkinfo,"",@"SHT_NOTE"
	.sectionflags	@"SHF_NOTE_NV_TKINFO"
	.tkinfo
        /*0018*/ 	.word	0x00000002
        /*0030*/ 	.string	""
        /*0030*/ 	.string	"ptxas"
        /*0030*/ 	.string	"Cuda compilation tools, release 13.0, V13.0.88"
        /*0030*/ 	.string	"Build cuda_13.0.r13.0/compiler.36424714_0"
        /*0030*/ 	.string	"-arch sm_100 -m 64 "



//--------------------- .note.nv.cuinfo           --------------------------
	.section	.note.nv.cuinfo,"",@"SHT_NOTE"
	.sectionflags	@"SHF_NOTE_NV_CUINFO"
        /*0018*/ 	.short	0x0002
        /*001a*/ 	.short	0x0064
        /*001c*/ 	.short	0x0082
	.zero		2


//--------------------- .nv.info                  --------------------------
	.section	.nv.info,"",@"SHT_CUDA_INFO"
	.align	4


	//----- nvinfo : EIATTR_REGCOUNT
	.align		4
        /*0000*/ 	.byte	0x04, 0x2f
        /*0002*/ 	.short	(.L_1 - .L_0)
	.align		4
.L_0:
        /*0004*/ 	.word	index@(_Z17simulate_version1diidddddddPdS_S_i)
        /*0008*/ 	.word	0x00000014


	//----- nvinfo : EIATTR_FRAME_SIZE
	.align		4
.L_1:
        /*000c*/ 	.byte	0x04, 0x11
        /*000e*/ 	.short	(.L_3 - .L_2)
	.align		4
.L_2:
        /*0010*/ 	.word	index@(_Z17simulate_version1diidddddddPdS_S_i)
        /*0014*/ 	.word	0x00000000


	//----- nvinfo : EIATTR_MIN_STACK_SIZE
	.align		4
.L_3:
        /*0018*/ 	.byte	0x04, 0x12
        /*001a*/ 	.short	(.L_5 - .L_4)
	.align		4
.L_4:
        /*001c*/ 	.word	index@(_Z17simulate_version1diidddddddPdS_S_i)
        /*0020*/ 	.word	0x00000000
.L_5:


//--------------------- .nv.compat                --------------------------
	.section	.nv.compat,"",@"SHT_CUDA_COMPAT_INFO"
	.align	4
        /*0000*/ 	.byte	0x02, 0x09, 0x00, 0x00, 0x02, 0x02, 0x01, 0x00, 0x02, 0x05, 0x05, 0x00, 0x03, 0x07, 0x01, 0x01
        /*0010*/ 	.byte	0x02, 0x03, 0x00, 0x00, 0x02, 0x06, 0x01, 0x00, 0x04, 0x0b, 0x08, 0x00, 0x01, 0x00, 0x00, 0x00
        /*0020*/ 	.byte	0x00, 0x00, 0x00, 0x00


//--------------------- .nv.info._Z17simulate_version1diidddddddPdS_S_i --------------------------
	.section	.nv.info._Z17simulate_version1diidddddddPdS_S_i,"",@"SHT_CUDA_INFO"
	.sectionflags	@""
	.align	4


	//----- nvinfo : EIATTR_CUDA_API_VERSION
	.align		4
        /*0000*/ 	.byte	0x04, 0x37
        /*0002*/ 	.short	(.L_7 - .L_6)
.L_6:
        /*0004*/ 	.word	0x00000082


	//----- nvinfo : EIATTR_KPARAM_INFO
	.align		4
.L_7:
        /*0008*/ 	.byte	0x04, 0x17
        /*000a*/ 	.short	(.L_9 - .L_8)
.L_8:
        /*000c*/ 	.word	0x00000000
        /*0010*/ 	.short	0x000d
        /*0012*/ 	.short	0x0060
        /*0014*/ 	.byte	0x00, 0xf0, 0x11, 0x00


	//----- nvinfo : EIATTR_KPARAM_INFO
	.align		4
.L_9:
        /*0018*/ 	.byte	0x04, 0x17
        /*001a*/ 	.short	(.L_11 - .L_10)
.L_10:
        /*001c*/ 	.word	0x00000000
        /*0020*/ 	.short	0x000c
        /*0022*/ 	.short	0x0058
        /*0024*/ 	.byte	0x00, 0xf5, 0x21, 0x00


	//----- nvinfo : EIATTR_KPARAM_INFO
	.align		4
.L_11:
        /*0028*/ 	.byte	0x04, 0x17
        /*002a*/ 	.short	(.L_13 - .L_12)
.L_12:
        /*002c*/ 	.word	0x00000000
        /*0030*/ 	.short	0x000b
        /*0032*/ 	.short	0x0050
        /*0034*/ 	.byte	0x00, 0xf5, 0x21, 0x00


	//----- nvinfo : EIATTR_KPARAM_INFO
	.align		4
.L_13:
        /*0038*/ 	.byte	0x04, 0x17
        /*003a*/ 	.short	(.L_15 - .L_14)
.L_14:
        /*003c*/ 	.word	0x00000000
        /*0040*/ 	.short	0x000a
        /*0042*/ 	.short	0x0048
        /*0044*/ 	.byte	0x00, 0xf5, 0x21, 0x00


	//----- nvinfo : EIATTR_KPARAM_INFO
	.align		4
.L_15:
        /*0048*/ 	.byte	0x04, 0x17
        /*004a*/ 	.short	(.L_17 - .L_16)
.L_16:
        /*004c*/ 	.word	0x00000000
        /*0050*/ 	.short	0x0009
        /*0052*/ 	.short	0x0040
        /*0054*/ 	.byte	0x00, 0xf0, 0x21, 0x00


	//----- nvinfo : EIATTR_KPARAM_INFO
	.align		4
.L_17:
        /*0058*/ 	.byte	0x04, 0x17
        /*005a*/ 	.short	(.L_19 - .L_18)
.L_18:
        /*005c*/ 	.word	0x00000000
        /*0060*/ 	.short	0x0008
        /*0062*/ 	.short	0x0038
        /*0064*/ 	.byte	0x00, 0xf0, 0x21, 0x00


	//----- nvinfo : EIATTR_KPARAM_INFO
	.align		4
.L_19:
        /*0068*/ 	.byte	0x04, 0x17
        /*006a*/ 	.short	(.L_21 - .L_20)
.L_20:
        /*006c*/ 	.word	0x00000000
        /*0070*/ 	.short	0x0007
        /*0072*/ 	.short	0x0030
        /*0074*/ 	.byte	0x00, 0xf0, 0x21, 0x00


	//----- nvinfo : EIATTR_KPARAM_INFO
	.align		4
.L_21:
        /*0078*/ 	.byte	0x04, 0x17
        /*007a*/ 	.short	(.L_23 - .L_22)
.L_22:
        /*007c*/ 	.word	0x00000000
        /*0080*/ 	.short	0x0006
        /*0082*/ 	.short	0x0028
        /*0084*/ 	.byte	0x00, 0xf0, 0x21, 0x00


	//----- nvinfo : EIATTR_KPARAM_INFO
	.align		4
.L_23:
        /*0088*/ 	.byte	0x04, 0x17
        /*008a*/ 	.short	(.L_25 - .L_24)
.L_24:
        /*008c*/ 	.word	0x00000000
        /*0090*/ 	.short	0x0005
        /*0092*/ 	.short	0x0020
        /*0094*/ 	.byte	0x00, 0xf0, 0x21, 0x00


	//----- nvinfo : EIATTR_KPARAM_INFO
	.align		4
.L_25:
        /*0098*/ 	.byte	0x04, 0x17
        /*009a*/ 	.short	(.L_27 - .L_26)
.L_26:
        /*009c*/ 	.word	0x00000000
        /*00a0*/ 	.short	0x0004
        /*00a2*/ 	.short	0x0018
        /*00a4*/ 	.byte	0x00, 0xf0, 0x21, 0x00


	//----- nvinfo : EIATTR_KPARAM_INFO
	.align		4
.L_27:
        /*00a8*/ 	.byte	0x04, 0x17
        /*00aa*/ 	.short	(.L_29 - .L_28)
.L_28:
        /*00ac*/ 	.word	0x00000000
        /*00b0*/ 	.short	0x0003
        /*00b2*/ 	.short	0x0010
        /*00b4*/ 	.byte	0x00, 0xf0, 0x21, 0x00


	//----- nvinfo : EIATTR_KPARAM_INFO
	.align		4
.L_29:
        /*00b8*/ 	.byte	0x04, 0x17
        /*00ba*/ 	.short	(.L_31 - .L_30)
.L_30:
        /*00bc*/ 	.word	0x00000000
        /*00c0*/ 	.short	0x0002
        /*00c2*/ 	.short	0x000c
        /*00c4*/ 	.byte	0x00, 0xf0, 0x11, 0x00


	//----- nvinfo : EIATTR_KPARAM_INFO
	.align		4
.L_31:
        /*00c8*/ 	.byte	0x04, 0x17
        /*00ca*/ 	.short	(.L_33 - .L_32)
.L_32:
        /*00cc*/ 	.word	0x00000000
        /*00d0*/ 	.short	0x0001
        /*00d2*/ 	.short	0x0008
        /*00d4*/ 	.byte	0x00, 0xf0, 0x11, 0x00


	//----- nvinfo : EIATTR_KPARAM_INFO
	.align		4
.L_33:
        /*00d8*/ 	.byte	0x04, 0x17
        /*00da*/ 	.short	(.L_35 - .L_34)
.L_34:
        /*00dc*/ 	.word	0x00000000
        /*00e0*/ 	.short	0x0000
        /*00e2*/ 	.short	0x0000
        /*00e4*/ 	.byte	0x00, 0xf0, 0x21, 0x00


	//----- nvinfo : EIATTR_SPARSE_MMA_MASK
	.align		4
.L_35:
        /*00e8*/ 	.byte	0x03, 0x50
        /*00ea*/ 	.short	0x0000


	//----- nvinfo : EIATTR_MAXREG_COUNT
	.align		4
        /*00ec*/ 	.byte	0x03, 0x1b
        /*00ee*/ 	.short	0x00ff


	//----- nvinfo : EIATTR_MERCURY_ISA_VERSION
	.align		4
        /*00f0*/ 	.byte	0x03, 0x5f
        /*00f2*/ 	.short	0x0101


	//----- nvinfo : EIATTR_VRC_CTA_INIT_COUNT
	.align		4
        /*00f4*/ 	.byte	0x02, 0x4a
	.zero		1
	.zero		1


	//----- nvinfo : EIATTR_EXIT_INSTR_OFFSETS
	.align		4
        /*00f8*/ 	.byte	0x04, 0x1c
        /*00fa*/ 	.short	(.L_37 - .L_36)


	//   ....[0]....
.L_36:
        /*00fc*/ 	.word	0x000000f0


	//   ....[1]....
        /*0100*/ 	.word	0x00000280


	//----- nvinfo : EIATTR_CBANK_PARAM_SIZE
	.align		4
.L_37:
        /*0104*/ 	.byte	0x03, 0x19
        /*0106*/ 	.short	0x0064


	//----- nvinfo : EIATTR_PARAM_CBANK
	.align		4
        /*0108*/ 	.byte	0x04, 0x0a
        /*010a*/ 	.short	(.L_39 - .L_38)
	.align		4
.L_38:
        /*010c*/ 	.word	index@(.nv.constant0._Z17simulate_version1diidddddddPdS_S_i)
        /*0110*/ 	.short	0x0380
        /*0112*/ 	.short	0x0064


	//----- nvinfo : EIATTR_SW_WAR
	.align		4
.L_39:
        /*0114*/ 	.byte	0x04, 0x36
        /*0116*/ 	.short	(.L_41 - .L_40)
.L_40:
        /*0118*/ 	.word	0x00000008
.L_41:


//--------------------- .nv.callgraph             --------------------------
	.section	.nv.callgraph,"",@"SHT_CUDA_CALLGRAPH"
	.align	4
	.sectionentsize	8
	.align		4
        /*0000*/ 	.word	0x00000000
	.align		4
        /*0004*/ 	.word	0xffffffff
	.align		4
        /*0008*/ 	.word	0x00000000
	.align		4
        /*000c*/ 	.word	0xfffffffe
	.align		4
        /*0010*/ 	.word	0x00000000
	.align		4
        /*0014*/ 	.word	0xfffffffd
	.align		4
        /*0018*/ 	.word	0x00000000
	.align		4
        /*001c*/ 	.word	0xfffffffc


//--------------------- .text._Z17simulate_version1diidddddddPdS_S_i --------------------------
	.section	.text._Z17simulate_version1diidddddddPdS_S_i,"ax",@progbits
	.align	128
        .global         _Z17simulate_version1diidddddddPdS_S_i
        .type           _Z17simulate_version1diidddddddPdS_S_i,@function
        .size           _Z17simulate_version1diidddddddPdS_S_i,(.L_x_1 - _Z17simulate_version1diidddddddPdS_S_i)
        .other          _Z17simulate_version1diidddddddPdS_S_i,@"STO_CUDA_ENTRY STV_DEFAULT"
_Z17simulate_version1diidddddddPdS_S_i:
.text._Z17simulate_version1diidddddddPdS_S_i:
[----:B------:R-:W-:Y:S01]  /*0000*/  LDC R1, c[0x0][0x37c] ;  /* 0x0000df00ff017b82 */ /* 0x000fe20000000800 */
[----:B------:R-:W0:Y:S07]  /*0010*/  S2R R3, SR_TID.Y ;  /* 0x0000000000037919 */ /* 0x000e2e0000002200 */
[----:B------:R-:W0:Y:S01]  /*0020*/  S2UR UR4, SR_CTAID.Y ;  /* 0x00000000000479c3 */ /* 0x000e220000002600 */
[----:B------:R-:W1:Y:S07]  /*0030*/  S2R R5, SR_TID.X ;  /* 0x0000000000057919 */ /* 0x000e6e0000002100 */
[----:B------:R-:W0:Y:S08]  /*0040*/  LDC R0, c[0x0][0x364] ;  /* 0x0000d900ff007b82 */ /* 0x000e300000000800 */
[----:B------:R-:W1:Y:S08]  /*0050*/  S2UR UR5, SR_CTAID.X ;  /* 0x00000000000579c3 */ /* 0x000e700000002500 */
[----:B------:R-:W1:Y:S08]  /*0060*/  LDC R2, c[0x0][0x360] ;  /* 0x0000d800ff027b82 */ /* 0x000e700000000800 */
[----:B------:R-:W2:Y:S01]  /*0070*/  LDC R13, c[0x0][0x3e0] ;  /* 0x0000f800ff0d7b82 */ /* 0x000ea20000000800 */
[----:B0-----:R-:W-:-:S02]  /*0080*/  IMAD R0, R0, UR4, R3 ;  /* 0x0000000400007c24 */ /* 0x001fc4000f8e0203 */
[----:B-1----:R-:W-:-:S03]  /*0090*/  IMAD R3, R2, UR5, R5 ;  /* 0x0000000502037c24 */ /* 0x002fc6000f8e0205 */
[----:B------:R-:W-:Y:S02]  /*00a0*/  IADD3 R2, PT, PT, R0, 0x1, RZ ;  /* 0x0000000100027810 */ /* 0x000fe40007ffe0ff */
[----:B------:R-:W-:Y:S02]  /*00b0*/  IADD3 R15, PT, PT, R3, 0x1, RZ ;  /* 0x00000001030f7810 */ /* 0x000fe40007ffe0ff */
[----:B--2---:R-:W-:Y:S02]  /*00c0*/  IADD3 R0, PT, PT, R13, -0x1, RZ ;  /* 0xffffffff0d007810 */ /* 0x004fe40007ffe0ff */
[----:B------:R-:W-:-:S04]  /*00d0*/  VIMNMX R3, PT, PT, R2, R15, !PT ;  /* 0x0000000f02037248 */ /* 0x000fc80007fe0100 */
[----:B------:R-:W-:-:S13]  /*00e0*/  ISETP.GE.AND P0, PT, R3, R0, PT ;  /* 0x000000000300720c */ /* 0x000fda0003f06270 */
[----:B------:R-:W-:Y:S05]  /*00f0*/  @P0 EXIT ;  /* 0x000000000000094d */ /* 0x000fea0003800000 */
[----:B------:R-:W0:Y:S01]  /*0100*/  LDC.64 R8, c[0x0][0x3d0] ;  /* 0x0000f400ff087b82 */ /* 0x000e220000000a00 */
[----:B------:R-:W1:Y:S01]  /*0110*/  LDCU.64 UR4, c[0x0][0x358] ;  /* 0x00006b00ff0477ac */ /* 0x000e620008000a00 */
[CC--:B------:R-:W-:Y:S01]  /*0120*/  IMAD R0, R2.reuse, R13.reuse, R15 ;  /* 0x0000000d02007224 */ /* 0x0c0fe200078e020f */
[----:B------:R-:W-:Y:S01]  /*0130*/  IADD3 R17, PT, PT, -R13, RZ, RZ ;  /* 0x000000ff0d117210 */ /* 0x000fe20007ffe1ff */
[----:B------:R-:W-:Y:S01]  /*0140*/  IMAD R12, R2, R13, R13 ;  /* 0x0000000d020c7224 */ /* 0x000fe200078e020d */
[----:B------:R-:W2:Y:S04]  /*0150*/  LDCU.64 UR6, c[0x0][0x380] ;  /* 0x00007000ff0677ac */ /* 0x000ea80008000a00 */
[----:B------:R-:W-:Y:S01]  /*0160*/  LEA R14, R17, R12, 0x1 ;  /* 0x0000000c110e7211 */ /* 0x000fe200078e08ff */
[----:B0-----:R-:W-:-:S05]  /*0170*/  IMAD.WIDE R10, R0, 0x8, R8 ;  /* 0x00000008000a7825 */ /* 0x001fca00078e0208 */
[----:B-1----:R-:W3:Y:S04]  /*0180*/  LDG.E.64 R6, desc[UR4][R10.64+0x8] ;  /* 0x000008040a067981 */ /* 0x002ee8000c1e1b00 */
[----:B------:R-:W3:Y:S01]  /*0190*/  LDG.E.64 R4, desc[UR4][R10.64+-0x8] ;  /* 0xfffff8040a047981 */ /* 0x000ee2000c1e1b00 */
[----:B------:R-:W-:-:S03]  /*01a0*/  IMAD.WIDE R12, R13, 0x8, R10 ;  /* 0x000000080d0c7825 */ /* 0x000fc600078e020a */
[----:B------:R-:W4:Y:S01]  /*01b0*/  LDG.E.64 R2, desc[UR4][R10.64] ;  /* 0x000000040a027981 */ /* 0x000f22000c1e1b00 */
[----:B------:R-:W-:-:S03]  /*01c0*/  IADD3 R15, PT, PT, R15, R14, RZ ;  /* 0x0000000e0f0f7210 */ /* 0x000fc60007ffe0ff */
[----:B------:R-:W5:Y:S02]  /*01d0*/  LDG.E.64 R12, desc[UR4][R12.64] ;  /* 0x000000040c0c7981 */ /* 0x000f64000c1e1b00 */
[----:B------:R-:W-:-:S06]  /*01e0*/  IMAD.WIDE R8, R15, 0x8, R8 ;  /* 0x000000080f087825 */ /* 0x000fcc00078e0208 */
[----:B------:R-:W2:Y:S01]  /*01f0*/  LDG.E.64 R8, desc[UR4][R8.64] ;  /* 0x0000000408087981 */ /* 0x000ea2000c1e1b00 */
[----:B---3--:R-:W-:Y:S01]  /*0200*/  DADD R4, R6, R4 ;  /* 0x0000000006047229 */ /* 0x008fe20000000004 */
[----:B------:R-:W0:Y:S07]  /*0210*/  LDC.64 R6, c[0x0][0x3c8] ;  /* 0x0000f200ff067b82 */ /* 0x000e2e0000000a00 */
[----:B----4-:R-:W-:-:S08]  /*0220*/  DFMA R4, R2, -4, R4 ;  /* 0xc01000000204782b */ /* 0x010fd00000000004 */
[----:B-----5:R-:W-:-:S08]  /*0230*/  DADD R4, R4, R12 ;  /* 0x0000000004047229 */ /* 0x020fd0000000000c */
[----:B--2---:R-:W-:-:S08]  /*0240*/  DADD R4, R4, R8 ;  /* 0x0000000004047229 */ /* 0x004fd00000000008 */
[----:B------:R-:W-:Y:S01]  /*0250*/  DFMA R4, R4, UR6, R2 ;  /* 0x0000000604047c2b */ /* 0x000fe20008000002 */
[----:B0-----:R-:W-:-:S06]  /*0260*/  IMAD.WIDE R2, R0, 0x8, R6 ;  /* 0x0000000800027825 */ /* 0x001fcc00078e0206 */
[----:B------:R-:W-:Y:S01]  /*0270*/  STG.E.64 desc[UR4][R2.64], R4 ;  /* 0x0000000402007986 */ /* 0x000fe2000c101b04 */
[----:B------:R-:W-:Y:S05]  /*0280*/  EXIT ;  /* 0x000000000000794d */ /* 0x000fea0003800000 */
.L_x_0:
[----:B------:R-:W-:-:S00]  /*0290*/  BRA `(.L_x_0) ;  /* 0xfffffffc00fc7947 */ /* 0x000fc0000383ffff */
[----:B------:R-:W-:-:S00]  /*02a0*/  NOP ;  /* 0x0000000000007918 */ /* 0x000fc00000000000 */
        /* <DEDUP_REMOVED lines=13> */
.L_x_1:


//--------------------- .nv.shared.reserved.0     --------------------------
	.section	.nv.shared.reserved.0,"aw",@nobits
	.weak		__nv_reservedSMEM_offset_0_alias
	.size		__nv_reservedSMEM_offset_0_alias, 0, 64
	.other		__nv_reservedSMEM_offset_0_alias,@"STO_CUDA_RESERVED_SHARED STV_DEFAULT"
__nv_reservedSMEM_offset_0_alias:
	.zero		0
	.zero		64


//--------------------- .nv.constant0._Z17simulate_version1diidddddddPdS_S_i --------------------------
	.section	.nv.constant0._Z17simulate_version1diidddddddPdS_S_i,"a",@progbits
	.sectionflags	@""
	.align	4
.nv.constant0._Z17simulate_version1diidddddddPdS_S_i:
	.zero		996


//--------------------- SYMBOLS --------------------------

	.type		.nv.reservedSmem.offset0,@object
	.size		.nv.reservedSmem.offset0,0x4
